//
// Generated by NVIDIA NVVM Compiler
//
// Compiler Build ID: CL-36424714
// Cuda compilation tools, release 13.0, V13.0.88
// Based on NVVM 20.0.0
//

.version 9.0
.target sm_100
.address_size 64

	// .globl	_Z13swapAlternatePiS_i

.visible .entry _Z13swapAlternatePiS_i(
	.param .u64 .ptr .align 1 _Z13swapAlternatePiS_i_param_0,
	.param .u64 .ptr .align 1 _Z13swapAlternatePiS_i_param_1,
	.param .u32 _Z13swapAlternatePiS_i_param_2
)
{
	.reg .pred 	%p<3>;
	.reg .b32 	%r<9>;
	.reg .b64 	%rd<11>;

	ld.param.u64 	%rd3, [_Z13swapAlternatePiS_i_param_0];
	ld.param.u64 	%rd4, [_Z13swapAlternatePiS_i_param_1];
	ld.param.u32 	%r2, [_Z13swapAlternatePiS_i_param_2];
	cvta.to.global.u64 	%rd1, %rd4;
	cvta.to.global.u64 	%rd2, %rd3;
	mov.u32 	%r1, %tid.x;
	and.b32  	%r3, %r1, 1;
	setp.eq.b32 	%p1, %r3, 1;
	@%p1 bra 	$L__BB0_2;
	mul.wide.u32 	%rd5, %r1, 4;
	add.s64 	%rd6, %rd2, %rd5;
	ld.global.u32 	%r4, [%rd6+4];
	add.s64 	%rd7, %rd1, %rd5;
	st.global.u32 	[%rd7], %r4;
	ld.global.u32 	%r5, [%rd6];
	st.global.u32 	[%rd7+4], %r5;
$L__BB0_2:
	and.b32  	%r6, %r2, -2147483647;
	setp.ne.s32 	%p2, %r6, 1;
	@%p2 bra 	$L__BB0_4;
	add.s32 	%r7, %r2, -1;
	mul.wide.u32 	%rd8, %r7, 4;
	add.s64 	%rd9, %rd2, %rd8;
	ld.global.u32 	%r8, [%rd9];
	add.s64 	%rd10, %rd1, %rd8;
	st.global.u32 	[%rd10], %r8;
$L__BB0_4:
	ret;

}


// ===== COMPILED SASS (sm_100) =====

	.target	sm_100

	.elftype	@"ET_EXEC"


//--------------------- .note.nv.tkinfo           --------------------------
	.section	.note.nv.tkinfo,"",@"SHT_NOTE"
	.sectionflags	@"SHF_NOTE_NV_TKINFO"
	.tkinfo
        /*0018*/ 	.word	0x00000002
        /*0030*/ 	.string	""
        /*0030*/ 	.string	"ptxas"
        /*0030*/ 	.string	"Cuda compilation tools, release 13.0, V13.0.88"
        /*0030*/ 	.string	"Build cuda_13.0.r13.0/compiler.36424714_0"
        /*0030*/ 	.string	"-arch sm_100 -m 64 "



//--------------------- .note.nv.cuinfo           --------------------------
	.section	.note.nv.cuinfo,"",@"SHT_NOTE"
	.sectionflags	@"SHF_NOTE_NV_CUINFO"
        /*0018*/ 	.short	0x0002
        /*001a*/ 	.short	0x0064
        /*001c*/ 	.short	0x0082
	.zero		2


//--------------------- .nv.info                  --------------------------
	.section	.nv.info,"",@"SHT_CUDA_INFO"
	.align	4


	//----- nvinfo : EIATTR_REGCOUNT
	.align		4
        /*0000*/ 	.byte	0x04, 0x2f
        /*0002*/ 	.short	(.L_1 - .L_0)
	.align		4
.L_0:
        /*0004*/ 	.word	index@(_Z13swapAlternatePiS_i)
        /*0008*/ 	.word	0x0000000c


	//----- nvinfo : EIATTR_FRAME_SIZE
	.align		4
.L_1:
        /*000c*/ 	.byte	0x04, 0x11
        /*000e*/ 	.short	(.L_3 - .L_2)
	.align		4
.L_2:
        /*0010*/ 	.word	index@(_Z13swapAlternatePiS_i)
        /*0014*/ 	.word	0x00000000


	//----- nvinfo : EIATTR_MIN_STACK_SIZE
	.align		4
.L_3:
        /*0018*/ 	.byte	0x04, 0x12
        /*001a*/ 	.short	(.L_5 - .L_4)
	.align		4
.L_4:
        /*001c*/ 	.word	index@(_Z13swapAlternatePiS_i)
        /*0020*/ 	.word	0x00000000
.L_5:


//--------------------- .nv.compat                --------------------------
	.section	.nv.compat,"",@"SHT_CUDA_COMPAT_INFO"
	.align	4
        /*0000*/ 	.byte	0x02, 0x09, 0x00, 0x00, 0x02, 0x02, 0x01, 0x00, 0x02, 0x05, 0x05, 0x00, 0x03, 0x07, 0x01, 0x01
        /*0010*/ 	.byte	0x02, 0x03, 0x00, 0x00, 0x02, 0x06, 0x01, 0x00, 0x04, 0x0b, 0x08, 0x00, 0x09, 0x00, 0x00, 0x00
        /*0020*/ 	.byte	0x00, 0x00, 0x00, 0x00


//--------------------- .nv.info._Z13swapAlternatePiS_i --------------------------
	.section	.nv.info._Z13swapAlternatePiS_i,"",@"SHT_CUDA_INFO"
	.sectionflags	@""
	.align	4


	//----- nvinfo : EIATTR_CUDA_API_VERSION
	.align		4
        /*0000*/ 	.byte	0x04, 0x37
        /*0002*/ 	.short	(.L_7 - .L_6)
.L_6:
        /*0004*/ 	.word	0x00000082


	//----- nvinfo : EIATTR_KPARAM_INFO
	.align		4
.L_7:
        /*0008*/ 	.byte	0x04, 0x17
        /*000a*/ 	.short	(.L_9 - .L_8)
.L_8:
        /*000c*/ 	.word	0x00000000
        /*0010*/ 	.short	0x0002
        /*0012*/ 	.short	0x0010
        /*0014*/ 	.byte	0x00, 0xf0, 0x11, 0x00


	//----- nvinfo : EIATTR_KPARAM_INFO
	.align		4
.L_9:
        /*0018*/ 	.byte	0x04, 0x17
        /*001a*/ 	.short	(.L_11 - .L_10)
.L_10:
        /*001c*/ 	.word	0x00000000
        /*0020*/ 	.short	0x0001
        /*0022*/ 	.short	0x0008
        /*0024*/ 	.byte	0x00, 0xf5, 0x21, 0x00


	//----- nvinfo : EIATTR_KPARAM_INFO
	.align		4
.L_11:
        /*0028*/ 	.byte	0x04, 0x17
        /*002a*/ 	.short	(.L_13 - .L_12)
.L_12:
        /*002c*/ 	.word	0x00000000
        /*0030*/ 	.short	0x0000
        /*0032*/ 	.short	0x0000
        /*0034*/ 	.byte	0x00, 0xf5, 0x21, 0x00


	//----- nvinfo : EIATTR_SPARSE_MMA_MASK
	.align		4
.L_13:
        /*0038*/ 	.byte	0x03, 0x50
        /*003a*/ 	.short	0x0000


	//----- nvinfo : EIATTR_MAXREG_COUNT
	.align		4
        /*003c*/ 	.byte	0x03, 0x1b
        /*003e*/ 	.short	0x00ff


	//----- nvinfo : EIATTR_MERCURY_ISA_VERSION
	.align		4
        /*0040*/ 	.byte	0x03, 0x5f
        /*0042*/ 	.short	0x0101


	//----- nvinfo : EIATTR_VRC_CTA_INIT_COUNT
	.align		4
        /*0044*/ 	.byte	0x02, 0x4a
	.zero		1
	.zero		1


	//----- nvinfo : EIATTR_EXIT_INSTR_OFFSETS
	.align		4
        /*0048*/ 	.byte	0x04, 0x1c
        /*004a*/ 	.short	(.L_15 - .L_14)


	//   ....[0]....
.L_14:
        /*004c*/ 	.word	0x00000130


	//   ....[1]....
        /*0050*/ 	.word	0x000001b0


	//----- nvinfo : EIATTR_CRS_STACK_SIZE
	.align		4
.L_15:
        /*0054*/ 	.byte	0x04, 0x1e
        /*0056*/ 	.short	(.L_17 - .L_16)
.L_16:
        /*0058*/ 	.word	0x00000000


	//----- nvinfo : EIATTR_CBANK_PARAM_SIZE
	.align		4
.L_17:
        /*005c*/ 	.byte	0x03, 0x19
        /*005e*/ 	.short	0x0014


	//----- nvinfo : EIATTR_PARAM_CBANK
	.align		4
        /*0060*/ 	.byte	0x04, 0x0a
        /*0062*/ 	.short	(.L_19 - .L_18)
	.align		4
.L_18:
        /*0064*/ 	.word	index@(.nv.constant0._Z13swapAlternatePiS_i)
        /*0068*/ 	.short	0x0380
        /*006a*/ 	.short	0x0014


	//----- nvinfo : EIATTR_SW_WAR
	.align		4
.L_19:
        /*006c*/ 	.byte	0x04, 0x36
        /*006e*/ 	.short	(.L_21 - .L_20)
.L_20:
        /*0070*/ 	.word	0x00000008
.L_21:


//--------------------- .nv.callgraph             --------------------------
	.section	.nv.callgraph,"",@"SHT_CUDA_CALLGRAPH"
	.align	4
	.sectionentsize	8
	.align		4
        /*0000*/ 	.word	0x00000000
	.align		4
        /*0004*/ 	.word	0xffffffff
	.align		4
        /*0008*/ 	.word	0x00000000
	.align		4
        /*000c*/ 	.word	0xfffffffe
	.align		4
        /*0010*/ 	.word	0x00000000
	.align		4
        /*0014*/ 	.word	0xfffffffd
	.align		4
        /*0018*/ 	.word	0x00000000
	.align		4
        /*001c*/ 	.word	0xfffffffc


//--------------------- .text._Z13swapAlternatePiS_i --------------------------
	.section	.text._Z13swapAlternatePiS_i,"ax",@progbits
	.align	128
        .global         _Z13swapAlternatePiS_i
        .type           _Z13swapAlternatePiS_i,@function
        .size           _Z13swapAlternatePiS_i,(.L_x_3 - _Z13swapAlternatePiS_i)
        .other          _Z13swapAlternatePiS_i,@"STO_CUDA_ENTRY STV_DEFAULT"
_Z13swapAlternatePiS_i:
.text._Z13swapAlternatePiS_i:
[----:B------:R-:W-:Y:S01]  /*0000*/  LDC R1, c[0x0][0x37c] ;  /* 0x0000df00ff017b82 */ /* 0x000fe20000000800 */
[----:B------:R-:W0:Y:S07]  /*0010*/  S2R R9, SR_TID.X ;  /* 0x0000000000097919 */ /* 0x000e2e0000002100 */
[----:B------:R-:W1:Y:S01]  /*0020*/  LDC R0, c[0x0][0x390] ;  /* 0x0000e400ff007b82 */ /* 0x000e620000000800 */
[----:B------:R-:W2:Y:S01]  /*0030*/  LDCU.64 UR4, c[0x0][0x358] ;  /* 0x00006b00ff0477ac */ /* 0x000ea20008000a00 */
[----:B------:R-:W-:Y:S01]  /*0040*/  BSSY.RECONVERGENT B0, `(.L_x_0) ;  /* 0x000000e000007945 */ /* 0x000fe20003800200 */
[----:B-1----:R-:W-:-:S04]  /*0050*/  LOP3.LUT R3, R0, 0x80000001, RZ, 0xc0, !PT ;  /* 0x8000000100037812 */ /* 0x002fc800078ec0ff */
[----:B------:R-:W-:Y:S02]  /*0060*/  ISETP.NE.AND P1, PT, R3, 0x1, PT ;  /* 0x000000010300780c */ /* 0x000fe40003f25270 */
[----:B0-----:R-:W-:-:S04]  /*0070*/  LOP3.LUT R2, R9, 0x1, RZ, 0xc0, !PT ;  /* 0x0000000109027812 */ /* 0x001fc800078ec0ff */
[----:B------:R-:W-:-:S13]  /*0080*/  ISETP.NE.U32.AND P0, PT, R2, 0x1, PT ;  /* 0x000000010200780c */ /* 0x000fda0003f05070 */
[----:B--2---:R-:W-:Y:S05]  /*0090*/  @!P0 BRA `(.L_x_1) ;  /* 0x0000000000208947 */ /* 0x004fea0003800000 */
[----:B------:R-:W0:Y:S08]  /*00a0*/  LDC.64 R2, c[0x0][0x380] ;  /* 0x0000e000ff027b82 */ /* 0x000e300000000a00 */
[----:B------:R-:W1:Y:S01]  /*00b0*/  LDC.64 R4, c[0x0][0x388] ;  /* 0x0000e200ff047b82 */ /* 0x000e620000000a00 */
[----:B0-----:R-:W-:-:S05]  /*00c0*/  IMAD.WIDE.U32 R2, R9, 0x4, R2 ;  /* 0x0000000409027825 */ /* 0x001fca00078e0002 */
[----:B------:R-:W2:Y:S01]  /*00d0*/  LDG.E R7, desc[UR4][R2.64+0x4] ;  /* 0x0000040402077981 */ /* 0x000ea2000c1e1900 */
[----:B-1----:R-:W-:-:S05]  /*00e0*/  IMAD.WIDE.U32 R4, R9, 0x4, R4 ;  /* 0x0000000409047825 */ /* 0x002fca00078e0004 */
[----:B--2---:R0:W-:Y:S04]  /*00f0*/  STG.E desc[UR4][R4.64], R7 ;  /* 0x0000000704007986 */ /* 0x0041e8000c101904 */
[----:B------:R-:W2:Y:S04]  /*0100*/  LDG.E R9, desc[UR4][R2.64] ;  /* 0x0000000402097981 */ /* 0x000ea8000c1e1900 */
[----:B--2---:R0:W-:Y:S02]  /*0110*/  STG.E desc[UR4][R4.64+0x4], R9 ;  /* 0x0000040904007986 */ /* 0x0041e4000c101904 */
.L_x_1:
[----:B------:R-:W-:Y:S05]  /*0120*/  BSYNC.RECONVERGENT B0 ;  /* 0x0000000000007941 */ /* 0x000fea0003800200 */
.L_x_0:
[----:B------:R-:W-:Y:S05]  /*0130*/  @P1 EXIT ;  /* 0x000000000000194d */ /* 0x000fea0003800000 */
[----:B------:R-:W1:Y:S01]  /*0140*/  LDC.64 R2, c[0x0][0x380] ;  /* 0x0000e000ff027b82 */ /* 0x000e620000000a00 */
[----:B0-----:R-:W-:-:S07]  /*0150*/  IADD3 R7, PT, PT, R0, -0x1, RZ ;  /* 0xffffffff00077810 */ /* 0x001fce0007ffe0ff */
[----:B------:R-:W0:Y:S01]  /*0160*/  LDC.64 R4, c[0x0][0x388] ;  /* 0x0000e200ff047b82 */ /* 0x000e220000000a00 */
[----:B-1----:R-:W-:-:S06]  /*0170*/  IMAD.WIDE.U32 R2, R7, 0x4, R2 ;  /* 0x0000000407027825 */ /* 0x002fcc00078e0002 */
[----:B------:R-:W2:Y:S01]  /*0180*/  LDG.E R3, desc[UR4][R2.64] ;  /* 0x0000000402037981 */ /* 0x000ea2000c1e1900 */
[----:B0-----:R-:W-:-:S05]  /*0190*/  IMAD.WIDE.U32 R4, R7, 0x4, R4 ;  /* 0x0000000407047825 */ /* 0x001fca00078e0004 */
[----:B--2---:R-:W-:Y:S01]  /*01a0*/  STG.E desc[UR4][R4.64], R3 ;  /* 0x0000000304007986 */ /* 0x004fe2000c101904 */
[----:B------:R-:W-:Y:S05]  /*01b0*/  EXIT ;  /* 0x000000000000794d */ /* 0x000fea0003800000 */
.L_x_2:
[----:B------:R-:W-:-:S00]  /*01c0*/  BRA `(.L_x_2) ;  /* 0xfffffffc00fc7947 */ /* 0x000fc0000383ffff */
[----:B------:R-:W-:-:S00]  /*01d0*/  NOP ;  /* 0x0000000000007918 */ /* 0x000fc00000000000 */
        /* <DEDUP_REMOVED lines=10> */
.L_x_3:


//--------------------- .nv.shared.reserved.0     --------------------------
	.section	.nv.shared.reserved.0,"aw",@nobits
	.weak		__nv_reservedSMEM_offset_0_alias
	.size		__nv_reservedSMEM_offset_0_alias, 0, 64
	.other		__nv_reservedSMEM_offset_0_alias,@"STO_CUDA_RESERVED_SHARED STV_DEFAULT"
__nv_reservedSMEM_offset_0_alias:
	.zero		0
	.zero		64


//--------------------- .nv.constant0._Z13swapAlternatePiS_i --------------------------
	.section	.nv.constant0._Z13swapAlternatePiS_i,"a",@progbits
	.sectionflags	@""
	.align	4
.nv.constant0._Z13swapAlternatePiS_i:
	.zero		916


//--------------------- SYMBOLS --------------------------

	.type		.nv.reservedSmem.offset0,@object
	.size		.nv.reservedSmem.offset0,0x4
